//
// Generated by NVIDIA NVVM Compiler
//
// Compiler Build ID: CL-36424714
// Cuda compilation tools, release 13.0, V13.0.88
// Based on NVVM 20.0.0
//

.version 9.0
.target sm_100
.address_size 64

	// .globl	_Z10assert_onejj
.extern .func __assertfail
(
	.param .b64 __assertfail_param_0,
	.param .b64 __assertfail_param_1,
	.param .b32 __assertfail_param_2,
	.param .b64 __assertfail_param_3,
	.param .b64 __assertfail_param_4
)
;
.global .align 1 .b8 __unnamed_1[44] = {118, 111, 105, 100, 32, 97, 115, 115, 101, 114, 116, 95, 111, 110, 101, 40, 117, 110, 115, 105, 103, 110, 101, 100, 32, 105, 110, 116, 44, 32, 117, 110, 115, 105, 103, 110, 101, 100, 32, 105, 110, 116, 41};
.global .align 1 .b8 $str[25] = {102, 97, 105, 108, 95, 108, 97, 110, 101, 32, 33, 61, 32, 116, 104, 114, 101, 97, 100, 73, 100, 120, 46, 120};
.global .align 1 .b8 $str$1[27] = {47, 116, 109, 112, 47, 115, 97, 115, 115, 95, 99, 117, 95, 117, 54, 99, 106, 95, 108, 103, 115, 47, 107, 46, 99, 117};

.visible .entry _Z10assert_onejj(
	.param .u32 _Z10assert_onejj_param_0,
	.param .u32 _Z10assert_onejj_param_1
)
{
	.reg .pred 	%p<4>;
	.reg .b32 	%r<5>;
	.reg .b64 	%rd<7>;

	ld.param.u32 	%r1, [_Z10assert_onejj_param_0];
	ld.param.u32 	%r2, [_Z10assert_onejj_param_1];
	mov.u32 	%r3, %tid.x;
	setp.ne.s32 	%p1, %r3, %r2;
	mov.u32 	%r4, %ctaid.x;
	setp.ne.s32 	%p2, %r4, %r1;
	or.pred  	%p3, %p2, %p1;
	@%p3 bra 	$L__BB0_2;
	mov.u64 	%rd1, $str;
	cvta.global.u64 	%rd2, %rd1;
	mov.u64 	%rd3, $str$1;
	cvta.global.u64 	%rd4, %rd3;
	mov.u64 	%rd5, __unnamed_1;
	cvta.global.u64 	%rd6, %rd5;
	{ // callseq 0, 0
	.param .b64 param0;
	st.param.b64 	[param0], %rd2;
	.param .b64 param1;
	st.param.b64 	[param1], %rd4;
	.param .b32 param2;
	st.param.b32 	[param2], 29;
	.param .b64 param3;
	st.param.b64 	[param3], %rd6;
	.param .b64 param4;
	st.param.b64 	[param4], 1;
	call.uni 
	__assertfail, 
	(
	param0, 
	param1, 
	param2, 
	param3, 
	param4
	);
	} // callseq 0
$L__BB0_2:
	ret;

}


// ===== COMPILED SASS (sm_100) =====

	.target	sm_100

	.elftype	@"ET_EXEC"


//--------------------- .note.nv.tkinfo           --------------------------
	.section	.note.nv.tkinfo,"",@"SHT_NOTE"
	.sectionflags	@"SHF_NOTE_NV_TKINFO"
	.tkinfo
        /*0018*/ 	.word	0x00000002
        /*0030*/ 	.string	""
        /*0030*/ 	.string	"ptxas"
        /*0030*/ 	.string	"Cuda compilation tools, release 13.0, V13.0.88"
        /*0030*/ 	.string	"Build cuda_13.0.r13.0/compiler.36424714_0"
        /*0030*/ 	.string	"-arch sm_100 -m 64 "



//--------------------- .note.nv.cuinfo           --------------------------
	.section	.note.nv.cuinfo,"",@"SHT_NOTE"
	.sectionflags	@"SHF_NOTE_NV_CUINFO"
        /*0018*/ 	.short	0x0002
        /*001a*/ 	.short	0x0064
        /*001c*/ 	.short	0x0082
	.zero		2


//--------------------- .nv.info                  --------------------------
	.section	.nv.info,"",@"SHT_CUDA_INFO"
	.align	4


	//----- nvinfo : EIATTR_REGCOUNT
	.align		4
        /*0000*/ 	.byte	0x04, 0x2f
        /*0002*/ 	.short	(.L_4 - .L_3)
	.align		4
.L_3:
        /*0004*/ 	.word	index@(_Z10assert_onejj)
        /*0008*/ 	.word	0x00000018


	//----- nvinfo : EIATTR_FRAME_SIZE
	.align		4
.L_4:
        /*000c*/ 	.byte	0x04, 0x11
        /*000e*/ 	.short	(.L_6 - .L_5)
	.align		4
.L_5:
        /*0010*/ 	.word	index@(_Z10assert_onejj)
        /*0014*/ 	.word	0x00000000


	//----- nvinfo : EIATTR_MIN_STACK_SIZE
	.align		4
.L_6:
        /*0018*/ 	.byte	0x04, 0x12
        /*001a*/ 	.short	(.L_8 - .L_7)
	.align		4
.L_7:
        /*001c*/ 	.word	index@(_Z10assert_onejj)
        /*0020*/ 	.word	0x00000000
.L_8:


//--------------------- .nv.compat                --------------------------
	.section	.nv.compat,"",@"SHT_CUDA_COMPAT_INFO"
	.align	4
        /*0000*/ 	.byte	0x02, 0x09, 0x00, 0x00, 0x02, 0x02, 0x01, 0x00, 0x02, 0x05, 0x05, 0x00, 0x03, 0x07, 0x01, 0x01
        /*0010*/ 	.byte	0x02, 0x03, 0x00, 0x00, 0x02, 0x06, 0x01, 0x00, 0x04, 0x0b, 0x08, 0x00, 0x09, 0x00, 0x00, 0x00
        /*0020*/ 	.byte	0x00, 0x00, 0x00, 0x00


//--------------------- .nv.info._Z10assert_onejj --------------------------
	.section	.nv.info._Z10assert_onejj,"",@"SHT_CUDA_INFO"
	.sectionflags	@""
	.align	4


	//----- nvinfo : EIATTR_CUDA_API_VERSION
	.align		4
        /*0000*/ 	.byte	0x04, 0x37
        /*0002*/ 	.short	(.L_10 - .L_9)
.L_9:
        /*0004*/ 	.word	0x00000082


	//----- nvinfo : EIATTR_KPARAM_INFO
	.align		4
.L_10:
        /*0008*/ 	.byte	0x04, 0x17
        /*000a*/ 	.short	(.L_12 - .L_11)
.L_11:
        /*000c*/ 	.word	0x00000000
        /*0010*/ 	.short	0x0001
        /*0012*/ 	.short	0x0004
        /*0014*/ 	.byte	0x00, 0xf0, 0x11, 0x00


	//----- nvinfo : EIATTR_KPARAM_INFO
	.align		4
.L_12:
        /*0018*/ 	.byte	0x04, 0x17
        /*001a*/ 	.short	(.L_14 - .L_13)
.L_13:
        /*001c*/ 	.word	0x00000000
        /*0020*/ 	.short	0x0000
        /*0022*/ 	.short	0x0000
        /*0024*/ 	.byte	0x00, 0xf0, 0x11, 0x00


	//----- nvinfo : EIATTR_SPARSE_MMA_MASK
	.align		4
.L_14:
        /*0028*/ 	.byte	0x03, 0x50
        /*002a*/ 	.short	0x0000


	//----- nvinfo : EIATTR_MAXREG_COUNT
	.align		4
        /*002c*/ 	.byte	0x03, 0x1b
        /*002e*/ 	.short	0x00ff


	//----- nvinfo : EIATTR_EXTERNS
	.align		4
        /*0030*/ 	.byte	0x04, 0x0f
        /*0032*/ 	.short	(.L_16 - .L_15)


	//   ....[0]....
	.align		4
.L_15:
        /*0034*/ 	.word	index@(__assertfail)


	//----- nvinfo : EIATTR_MERCURY_ISA_VERSION
	.align		4
.L_16:
        /*0038*/ 	.byte	0x03, 0x5f
        /*003a*/ 	.short	0x0101


	//----- nvinfo : EIATTR_VRC_CTA_INIT_COUNT
	.align		4
        /*003c*/ 	.byte	0x02, 0x4a
	.zero		1
	.zero		1


	//----- nvinfo : EIATTR_SYSCALL_OFFSETS
	.align		4
        /*0040*/ 	.byte	0x04, 0x46
        /*0042*/ 	.short	(.L_18 - .L_17)


	//   ....[0]....
.L_17:
        /*0044*/ 	.word	0x00000160


	//----- nvinfo : EIATTR_EXIT_INSTR_OFFSETS
	.align		4
.L_18:
        /*0048*/ 	.byte	0x04, 0x1c
        /*004a*/ 	.short	(.L_20 - .L_19)


	//   ....[0]....
.L_19:
        /*004c*/ 	.word	0x00000060


	//   ....[1]....
        /*0050*/ 	.word	0x00000170


	//----- nvinfo : EIATTR_CRS_STACK_SIZE
	.align		4
.L_20:
        /*0054*/ 	.byte	0x04, 0x1e
        /*0056*/ 	.short	(.L_22 - .L_21)
.L_21:
        /*0058*/ 	.word	0x00000000


	//----- nvinfo : EIATTR_CBANK_PARAM_SIZE
	.align		4
.L_22:
        /*005c*/ 	.byte	0x03, 0x19
        /*005e*/ 	.short	0x0008


	//----- nvinfo : EIATTR_PARAM_CBANK
	.align		4
        /*0060*/ 	.byte	0x04, 0x0a
        /*0062*/ 	.short	(.L_24 - .L_23)
	.align		4
.L_23:
        /*0064*/ 	.word	index@(.nv.constant0._Z10assert_onejj)
        /*0068*/ 	.short	0x0380
        /*006a*/ 	.short	0x0008


	//----- nvinfo : EIATTR_SW_WAR
	.align		4
.L_24:
        /*006c*/ 	.byte	0x04, 0x36
        /*006e*/ 	.short	(.L_26 - .L_25)
.L_25:
        /*0070*/ 	.word	0x00000008
.L_26:


//--------------------- .nv.callgraph             --------------------------
	.section	.nv.callgraph,"",@"SHT_CUDA_CALLGRAPH"
	.align	4
	.sectionentsize	8
	.align		4
        /*0000*/ 	.word	0x00000000
	.align		4
        /*0004*/ 	.word	0xffffffff
	.align		4
        /*0008*/ 	.word	index@(_Z10assert_onejj)
	.align		4
        /*000c*/ 	.word	index@(__assertfail)
	.align		4
        /*0010*/ 	.word	0x00000000
	.align		4
        /*0014*/ 	.word	0xfffffffe
	.align		4
        /*0018*/ 	.word	0x00000000
	.align		4
        /*001c*/ 	.word	0xfffffffd
	.align		4
        /*0020*/ 	.word	0x00000000
	.align		4
        /*0024*/ 	.word	0xfffffffc


//--------------------- .nv.constant4             --------------------------
	.section	.nv.constant4,"a",@progbits
	.align	8
	.align		8
.nv.constant4:
        /*0000*/ 	.dword	__assertfail
	.align		8
        /*0008*/ 	.dword	__unnamed_1
	.align		8
        /*0010*/ 	.dword	$str
	.align		8
        /*0018*/ 	.dword	$str$1


//--------------------- .text._Z10assert_onejj    --------------------------
	.section	.text._Z10assert_onejj,"ax",@progbits
	.align	128
        .global         _Z10assert_onejj
        .type           _Z10assert_onejj,@function
        .size           _Z10assert_onejj,(.L_x_2 - _Z10assert_onejj)
        .other          _Z10assert_onejj,@"STO_CUDA_ENTRY STV_DEFAULT"
_Z10assert_onejj:
.text._Z10assert_onejj:
[----:B------:R-:W0:Y:S01]  /*0000*/  LDC R1, c[0x0][0x37c] ;  /* 0x0000df00ff017b82 */ /* 0x000e220000000800 */
[----:B------:R-:W1:Y:S01]  /*0010*/  S2R R0, SR_TID.X ;  /* 0x0000000000007919 */ /* 0x000e620000002100 */
[----:B------:R-:W1:Y:S01]  /*0020*/  LDCU.64 UR4, c[0x0][0x380] ;  /* 0x00007000ff0477ac */ /* 0x000e620008000a00 */
[----:B------:R-:W2:Y:S01]  /*0030*/  S2R R2, SR_CTAID.X ;  /* 0x0000000000027919 */ /* 0x000ea20000002500 */
[----:B-1----:R-:W-:-:S04]  /*0040*/  ISETP.NE.AND P0, PT, R0, UR5, PT ;  /* 0x0000000500007c0c */ /* 0x002fc8000bf05270 */
[----:B--2---:R-:W-:-:S13]  /*0050*/  ISETP.NE.OR P0, PT, R2, UR4, P0 ;  /* 0x0000000402007c0c */ /* 0x004fda0008705670 */
[----:B0-----:R-:W-:Y:S05]  /*0060*/  @P0 EXIT ;  /* 0x000000000000094d */ /* 0x001fea0003800000 */
[----:B------:R-:W-:Y:S01]  /*0070*/  MOV R0, 0x0 ;  /* 0x0000000000007802 */ /* 0x000fe20000000f00 */
[----:B------:R-:W0:Y:S01]  /*0080*/  LDCU.64 UR4, c[0x4][0x10] ;  /* 0x01000200ff0477ac */ /* 0x000e220008000a00 */
[----:B------:R-:W-:Y:S02]  /*0090*/  HFMA2 R8, -RZ, RZ, 0, 1.728534698486328125e-06 ;  /* 0x0000001dff087431 */ /* 0x000fe400000001ff */
[----:B------:R-:W-:Y:S01]  /*00a0*/  IMAD.MOV.U32 R12, RZ, RZ, 0x1 ;  /* 0x00000001ff0c7424 */ /* 0x000fe200078e00ff */
[----:B------:R1:W2:Y:S01]  /*00b0*/  LDC.64 R2, c[0x4][R0] ;  /* 0x0100000000027b82 */ /* 0x0002a20000000a00 */
[----:B------:R-:W3:Y:S01]  /*00c0*/  LDCU.64 UR6, c[0x4][0x18] ;  /* 0x01000300ff0677ac */ /* 0x000ee20008000a00 */
[----:B------:R-:W-:Y:S01]  /*00d0*/  MOV R13, RZ ;  /* 0x000000ff000d7202 */ /* 0x000fe20000000f00 */
[----:B------:R-:W4:Y:S01]  /*00e0*/  LDCU.64 UR8, c[0x4][0x8] ;  /* 0x01000100ff0877ac */ /* 0x000f220008000a00 */
[----:B0-----:R-:W-:Y:S02]  /*00f0*/  IMAD.U32 R4, RZ, RZ, UR4 ;  /* 0x00000004ff047e24 */ /* 0x001fe4000f8e00ff */
[----:B------:R-:W-:Y:S01]  /*0100*/  IMAD.U32 R5, RZ, RZ, UR5 ;  /* 0x00000005ff057e24 */ /* 0x000fe2000f8e00ff */
[----:B---3--:R-:W-:Y:S01]  /*0110*/  MOV R6, UR6 ;  /* 0x0000000600067c02 */ /* 0x008fe20008000f00 */
[----:B------:R-:W-:Y:S01]  /*0120*/  IMAD.U32 R7, RZ, RZ, UR7 ;  /* 0x00000007ff077e24 */ /* 0x000fe2000f8e00ff */
[----:B----4-:R-:W-:Y:S01]  /*0130*/  MOV R10, UR8 ;  /* 0x00000008000a7c02 */ /* 0x010fe20008000f00 */
[----:B-1----:R-:W-:-:S07]  /*0140*/  IMAD.U32 R11, RZ, RZ, UR9 ;  /* 0x00000009ff0b7e24 */ /* 0x002fce000f8e00ff */
[----:B------:R-:W-:-:S07]  /*0150*/  LEPC R20, `(.L_x_0) ;  /* 0x000000001014794e */ /* 0x000fce0000000000 */
[----:B--2---:R-:W-:Y:S05]  /*0160*/  CALL.ABS.NOINC R2 ;  /* 0x0000000002007343 */ /* 0x004fea0003c00000 */
.L_x_0:
[----:B------:R-:W-:Y:S05]  /*0170*/  EXIT ;  /* 0x000000000000794d */ /* 0x000fea0003800000 */
.L_x_1:
[----:B------:R-:W-:-:S00]  /*0180*/  BRA `(.L_x_1) ;  /* 0xfffffffc00fc7947 */ /* 0x000fc0000383ffff */
[----:B------:R-:W-:-:S00]  /*0190*/  NOP ;  /* 0x0000000000007918 */ /* 0x000fc00000000000 */
        /* <DEDUP_REMOVED lines=14> */
.L_x_2:


//--------------------- .nv.global.init           --------------------------
	.section	.nv.global.init,"aw",@progbits
.nv.global.init:
	.type		$str,@object
	.size		$str,($str$1 - $str)
$str:
        /*0000*/ 	.byte	0x66, 0x61, 0x69, 0x6c, 0x5f, 0x6c, 0x61, 0x6e, 0x65, 0x20, 0x21, 0x3d, 0x20, 0x74, 0x68, 0x72
        /*0010*/ 	.byte	0x65, 0x61, 0x64, 0x49, 0x64, 0x78, 0x2e, 0x78, 0x00
	.type		$str$1,@object
	.size		$str$1,(__unnamed_1 - $str$1)
$str$1:
        /*0019*/ 	.byte	0x2f, 0x74, 0x6d, 0x70, 0x2f, 0x73, 0x61, 0x73, 0x73, 0x5f, 0x63, 0x75, 0x5f, 0x75, 0x36, 0x63
        /*0029*/ 	.byte	0x6a, 0x5f, 0x6c, 0x67, 0x73, 0x2f, 0x6b, 0x2e, 0x63, 0x75, 0x00
	.type		__unnamed_1,@object
	.size		__unnamed_1,(.L_0 - __unnamed_1)
__unnamed_1:
        /*0034*/ 	.byte	0x76, 0x6f, 0x69, 0x64, 0x20, 0x61, 0x73, 0x73, 0x65, 0x72, 0x74, 0x5f, 0x6f, 0x6e, 0x65, 0x28
        /*0044*/ 	.byte	0x75, 0x6e, 0x73, 0x69, 0x67, 0x6e, 0x65, 0x64, 0x20, 0x69, 0x6e, 0x74, 0x2c, 0x20, 0x75, 0x6e
        /*0054*/ 	.byte	0x73, 0x69, 0x67, 0x6e, 0x65, 0x64, 0x20, 0x69, 0x6e, 0x74, 0x29, 0x00
.L_0:


//--------------------- .nv.shared.reserved.0     --------------------------
	.section	.nv.shared.reserved.0,"aw",@nobits
	.weak		__nv_reservedSMEM_offset_0_alias
	.size		__nv_reservedSMEM_offset_0_alias, 0, 64
	.other		__nv_reservedSMEM_offset_0_alias,@"STO_CUDA_RESERVED_SHARED STV_DEFAULT"
__nv_reservedSMEM_offset_0_alias:
	.zero		0
	.zero		64


//--------------------- .nv.constant0._Z10assert_onejj --------------------------
	.section	.nv.constant0._Z10assert_onejj,"a",@progbits
	.sectionflags	@""
	.align	4
.nv.constant0._Z10assert_onejj:
	.zero		904


//--------------------- SYMBOLS --------------------------

	.type		.nv.reservedSmem.offset0,@object
	.size		.nv.reservedSmem.offset0,0x4
	.type		__assertfail,@function
